	.headerflags	@"EF_CUDA_TEXMODE_UNIFIED EF_CUDA_64BIT_ADDRESS EF_CUDA_ACCELERATORS EF_CUDA_SM90 EF_CUDA_VIRTUAL_SM(EF_CUDA_SM90)"
	.elftype	@"ET_EXEC"


//--------------------- .nv.info                  --------------------------
	.section	.nv.info,"",@"SHT_CUDA_INFO"
	.align	4


	//----- nvinfo : EIATTR_REGCOUNT
	.align		4
        /*0000*/ 	.byte	0x04, 0x2f
        /*0002*/ 	.short	(.L_3 - .L_2)
	.align		4
.L_2:
        /*0004*/ 	.word	index@(triton_poi_fused__native_batch_norm_legit_no_training_convolution_hardtanh_68)
        /*0008*/ 	.word	0x00000020


	//----- nvinfo : EIATTR_MIN_STACK_SIZE
	.align		4
.L_3:
        /*000c*/ 	.byte	0x04, 0x12
        /*000e*/ 	.short	(.L_5 - .L_4)
	.align		4
.L_4:
        /*0010*/ 	.word	index@(triton_poi_fused__native_batch_norm_legit_no_training_convolution_hardtanh_68)
        /*0014*/ 	.word	0x00000000


	//----- nvinfo : EIATTR_FRAME_SIZE
	.align		4
.L_5:
        /*0018*/ 	.byte	0x04, 0x11
        /*001a*/ 	.short	(.L_7 - .L_6)
	.align		4
.L_6:
        /*001c*/ 	.word	index@(triton_poi_fused__native_batch_norm_legit_no_training_convolution_hardtanh_68)
        /*0020*/ 	.word	0x00000000


	//----- nvinfo : EIATTR_MIN_STACK_SIZE
	.align		4
.L_7:
        /*0024*/ 	.byte	0x04, 0x12
        /*0026*/ 	.short	(.L_9 - .L_8)
	.align		4
.L_8:
        /*0028*/ 	.word	index@(triton_poi_fused__native_batch_norm_legit_no_training_convolution_hardtanh_68)
        /*002c*/ 	.word	0x00000000
.L_9:


//--------------------- .nv.info.triton_poi_fused__native_batch_norm_legit_no_training_convolution_hardtanh_68 --------------------------
	.section	.nv.info.triton_poi_fused__native_batch_norm_legit_no_training_convolution_hardtanh_68,"",@"SHT_CUDA_INFO"
	.sectionflags	@""
	.align	4


	//----- nvinfo : EIATTR_CUDA_API_VERSION
	.align		4
        /*0000*/ 	.byte	0x04, 0x37
        /*0002*/ 	.short	(.L_11 - .L_10)
.L_10:
        /*0004*/ 	.word	0x0000007c


	//----- nvinfo : EIATTR_KPARAM_INFO
	.align		4
.L_11:
        /*0008*/ 	.byte	0x04, 0x17
        /*000a*/ 	.short	(.L_13 - .L_12)
.L_12:
        /*000c*/ 	.word	0x00000000
        /*0010*/ 	.short	0x0007
        /*0012*/ 	.short	0x0038
        /*0014*/ 	.byte	0x00, 0xf0, 0x11, 0x00


	//----- nvinfo : EIATTR_KPARAM_INFO
	.align		4
.L_13:
        /*0018*/ 	.byte	0x04, 0x17
        /*001a*/ 	.short	(.L_15 - .L_14)
.L_14:
        /*001c*/ 	.word	0x00000000
        /*0020*/ 	.short	0x0006
        /*0022*/ 	.short	0x0030
        /*0024*/ 	.byte	0x00, 0xf4, 0x21, 0x00


	//----- nvinfo : EIATTR_KPARAM_INFO
	.align		4
.L_15:
        /*0028*/ 	.byte	0x04, 0x17
        /*002a*/ 	.short	(.L_17 - .L_16)
.L_16:
        /*002c*/ 	.word	0x00000000
        /*0030*/ 	.short	0x0005
        /*0032*/ 	.short	0x0028
        /*0034*/ 	.byte	0x00, 0xf4, 0x21, 0x00


	//----- nvinfo : EIATTR_KPARAM_INFO
	.align		4
.L_17:
        /*0038*/ 	.byte	0x04, 0x17
        /*003a*/ 	.short	(.L_19 - .L_18)
.L_18:
        /*003c*/ 	.word	0x00000000
        /*0040*/ 	.short	0x0004
        /*0042*/ 	.short	0x0020
        /*0044*/ 	.byte	0x00, 0xf4, 0x21, 0x00


	//----- nvinfo : EIATTR_KPARAM_INFO
	.align		4
.L_19:
        /*0048*/ 	.byte	0x04, 0x17
        /*004a*/ 	.short	(.L_21 - .L_20)
.L_20:
        /*004c*/ 	.word	0x00000000
        /*0050*/ 	.short	0x0003
        /*0052*/ 	.short	0x0018
        /*0054*/ 	.byte	0x00, 0xf4, 0x21, 0x00


	//----- nvinfo : EIATTR_KPARAM_INFO
	.align		4
.L_21:
        /*0058*/ 	.byte	0x04, 0x17
        /*005a*/ 	.short	(.L_23 - .L_22)
.L_22:
        /*005c*/ 	.word	0x00000000
        /*0060*/ 	.short	0x0002
        /*0062*/ 	.short	0x0010
        /*0064*/ 	.byte	0x00, 0xf4, 0x21, 0x00


	//----- nvinfo : EIATTR_KPARAM_INFO
	.align		4
.L_23:
        /*0068*/ 	.byte	0x04, 0x17
        /*006a*/ 	.short	(.L_25 - .L_24)
.L_24:
        /*006c*/ 	.word	0x00000000
        /*0070*/ 	.short	0x0001
        /*0072*/ 	.short	0x0008
        /*0074*/ 	.byte	0x00, 0xf4, 0x21, 0x00


	//----- nvinfo : EIATTR_KPARAM_INFO
	.align		4
.L_25:
        /*0078*/ 	.byte	0x04, 0x17
        /*007a*/ 	.short	(.L_27 - .L_26)
.L_26:
        /*007c*/ 	.word	0x00000000
        /*0080*/ 	.short	0x0000
        /*0082*/ 	.short	0x0000
        /*0084*/ 	.byte	0x00, 0xf4, 0x21, 0x00


	//----- nvinfo : EIATTR_SPARSE_MMA_MASK
	.align		4
.L_27:
        /*0088*/ 	.byte	0x03, 0x50
        /*008a*/ 	.short	0x0000


	//----- nvinfo : EIATTR_MAXREG_COUNT
	.align		4
        /*008c*/ 	.byte	0x03, 0x1b
        /*008e*/ 	.short	0x00ff


	//----- nvinfo : EIATTR_EXIT_INSTR_OFFSETS
	.align		4
        /*0090*/ 	.byte	0x04, 0x1c
        /*0092*/ 	.short	(.L_29 - .L_28)


	//   ....[0]....
.L_28:
        /*0094*/ 	.word	0x000005f0


	//   ....[1]....
        /*0098*/ 	.word	0x00000610


	//----- nvinfo : EIATTR_REQNTID
	.align		4
.L_29:
        /*009c*/ 	.byte	0x04, 0x10
        /*009e*/ 	.short	(.L_31 - .L_30)
.L_30:
        /*00a0*/ 	.word	0x00000080
        /*00a4*/ 	.word	0x00000001
        /*00a8*/ 	.word	0x00000001


	//----- nvinfo : EIATTR_CBANK_PARAM_SIZE
	.align		4
.L_31:
        /*00ac*/ 	.byte	0x03, 0x19
        /*00ae*/ 	.short	0x003c


	//----- nvinfo : EIATTR_PARAM_CBANK
	.align		4
        /*00b0*/ 	.byte	0x04, 0x0a
        /*00b2*/ 	.short	(.L_33 - .L_32)
	.align		4
.L_32:
        /*00b4*/ 	.word	index@(.nv.constant0.triton_poi_fused__native_batch_norm_legit_no_training_convolution_hardtanh_68)
        /*00b8*/ 	.short	0x0210
        /*00ba*/ 	.short	0x003c


	//----- nvinfo : EIATTR_SW_WAR
	.align		4
.L_33:
        /*00bc*/ 	.byte	0x04, 0x36
        /*00be*/ 	.short	(.L_35 - .L_34)
.L_34:
        /*00c0*/ 	.word	0x00000008
.L_35:


//--------------------- .nv.callgraph             --------------------------
	.section	.nv.callgraph,"",@"SHT_CUDA_CALLGRAPH"
	.align	4
	.sectionentsize	8
	.align		4
        /*0000*/ 	.word	0x00000000
	.align		4
        /*0004*/ 	.word	0xffffffff
	.align		4
        /*0008*/ 	.word	0x00000000
	.align		4
        /*000c*/ 	.word	0xfffffffe
	.align		4
        /*0010*/ 	.word	0x00000000
	.align		4
        /*0014*/ 	.word	0xfffffffd
	.align		4
        /*0018*/ 	.word	0x00000000
	.align		4
        /*001c*/ 	.word	0xfffffffc


//--------------------- .nv.constant4             --------------------------
	.section	.nv.constant4,"a",@progbits
	.align	8
	.align		8
.nv.constant4:
        /*0000*/ 	.dword	_$_str
	.align		8
        /*0008*/ 	.dword	_$_str_$_2


//--------------------- .text.triton_poi_fused__native_batch_norm_legit_no_training_convolution_hardtanh_68 --------------------------
	.section	.text.triton_poi_fused__native_batch_norm_legit_no_training_convolution_hardtanh_68,"ax",@progbits
	.align	128
        .global         triton_poi_fused__native_batch_norm_legit_no_training_convolution_hardtanh_68
        .type           triton_poi_fused__native_batch_norm_legit_no_training_convolution_hardtanh_68,@function
        .size           triton_poi_fused__native_batch_norm_legit_no_training_convolution_hardtanh_68,(.L_x_1 - triton_poi_fused__native_batch_norm_legit_no_training_convolution_hardtanh_68)
        .other          triton_poi_fused__native_batch_norm_legit_no_training_convolution_hardtanh_68,@"STO_CUDA_ENTRY STV_DEFAULT"
triton_poi_fused__native_batch_norm_legit_no_training_convolution_hardtanh_68:
.text.triton_poi_fused__native_batch_norm_legit_no_training_convolution_hardtanh_68:
[----:B------:R-:W0:Y:S01]  /*0000*/  LDC R1, c[0x0][0x28] ;  /* 0x00000a00ff017b82 */ /* 0x000e220000000800 */
[----:B------:R-:W1:Y:S01]  /*0010*/  S2R R0, SR_TID.X ;  /* 0x0000000000007919 */ /* 0x000e620000002100 */
[----:B------:R-:W-:-:S06]  /*0020*/  HFMA2.MMA R6, -RZ, RZ, 0, 0 ;  /* 0x00000000ff067435 */ /* 0x000fcc00000001ff */
[----:B------:R-:W2:Y:S01]  /*0030*/  LDC.64 R8, c[0x0][0x228] ;  /* 0x00008a00ff087b82 */ /* 0x000ea20000000a00 */
[----:B------:R-:W-:Y:S01]  /*0040*/  MOV R4, RZ ;  /* 0x000000ff00047202 */ /* 0x000fe20000000f00 */
[----:B------:R-:W3:Y:S01]  /*0050*/  S2R R7, SR_CTAID.X ;  /* 0x0000000000077919 */ /* 0x000ee20000002500 */
[----:B------:R-:W-:-:S05]  /*0060*/  ULDC.64 UR4, c[0x0][0x208] ;  /* 0x0000820000047ab9 */ /* 0x000fca0000000a00 */
[----:B------:R-:W4:Y:S08]  /*0070*/  LDC.64 R16, c[0x0][0x218] ;  /* 0x00008600ff107b82 */ /* 0x000f300000000a00 */
[----:B------:R-:W5:Y:S08]  /*0080*/  LDC.64 R20, c[0x0][0x210] ;  /* 0x00008400ff147b82 */ /* 0x000f700000000a00 */
[----:B------:R-:W5:Y:S01]  /*0090*/  LDC.64 R12, c[0x0][0x238] ;  /* 0x00008e00ff0c7b82 */ /* 0x000f620000000a00 */
[----:B-1----:R-:W-:-:S04]  /*00a0*/  SHF.L.U32 R0, R0, 0x1, RZ ;  /* 0x0000000100007819 */ /* 0x002fc800000006ff */
[----:B------:R-:W-:-:S04]  /*00b0*/  LOP3.LUT R0, R0, 0xfe, RZ, 0xc0, !PT ;  /* 0x000000fe00007812 */ /* 0x000fc800078ec0ff */
[----:B---3--:R-:W-:-:S04]  /*00c0*/  LEA R7, R7, R0, 0x8 ;  /* 0x0000000007077211 */ /* 0x008fc800078e40ff */
[----:B------:R-:W-:Y:S01]  /*00d0*/  IADD3 R5, R7, 0x1, RZ ;  /* 0x0000000107057810 */ /* 0x000fe20007ffe0ff */
[C---:B------:R-:W-:Y:S01]  /*00e0*/  IMAD.HI R0, R7.reuse, -0x63f63f63, R6 ;  /* 0x9c09c09d07007827 */ /* 0x040fe200078e0206 */
[----:B------:R-:W-:-:S03]  /*00f0*/  ISETP.GE.AND P0, PT, R7, 0x690, PT ;  /* 0x000006900700780c */ /* 0x000fc60003f06270 */
[----:B------:R-:W-:Y:S01]  /*0100*/  IMAD.HI R2, R5, -0x63f63f63, R4 ;  /* 0x9c09c09d05027827 */ /* 0x000fe200078e0204 */
[----:B------:R-:W-:-:S04]  /*0110*/  SHF.R.U32.HI R3, RZ, 0x1f, R0 ;  /* 0x0000001fff037819 */ /* 0x000fc80000011600 */
[----:B------:R-:W-:Y:S02]  /*0120*/  SHF.R.U32.HI R11, RZ, 0x1f, R2 ;  /* 0x0000001fff0b7819 */ /* 0x000fe40000011602 */
[----:B------:R-:W-:Y:S01]  /*0130*/  LEA.HI.SX32 R3, R0, R3, 0x1a ;  /* 0x0000000300037211 */ /* 0x000fe200078fd2ff */
[----:B------:R-:W-:Y:S01]  /*0140*/  HFMA2.MMA R0, -RZ, RZ, 0, 0 ;  /* 0x00000000ff007435 */ /* 0x000fe200000001ff */
[----:B------:R-:W-:-:S03]  /*0150*/  LEA.HI.SX32 R11, R2, R11, 0x1a ;  /* 0x0000000b020b7211 */ /* 0x000fc600078fd2ff */
[----:B------:R-:W-:Y:S02]  /*0160*/  IMAD R3, R3, -0x69, R7 ;  /* 0xffffff9703037824 */ /* 0x000fe400078e0207 */
[----:B------:R-:W-:Y:S02]  /*0170*/  IMAD R2, R11, -0x69, R5 ;  /* 0xffffff970b027824 */ /* 0x000fe400078e0205 */
[C-C-:B--2---:R-:W-:Y:S01]  /*0180*/  IMAD.WIDE R14, R3.reuse, 0x4, R8.reuse ;  /* 0x00000004030e7825 */ /* 0x144fe200078e0208 */
[----:B------:R-:W1:Y:S03]  /*0190*/  LDC.64 R10, c[0x0][0x230] ;  /* 0x00008c00ff0a7b82 */ /* 0x000e660000000a00 */
[----:B------:R-:W-:Y:S01]  /*01a0*/  IMAD.WIDE R18, R2, 0x4, R8 ;  /* 0x0000000402127825 */ /* 0x000fe200078e0208 */
[----:B------:R2:W3:Y:S04]  /*01b0*/  @!P0 LDG.E.EL R0, desc[UR4][R14.64] ;  /* 0x000000040e008981 */ /* 0x0004e8000c2e1900 */
[----:B------:R1:W3:Y:S01]  /*01c0*/  @!P0 LDG.E.EL R4, desc[UR4][R18.64] ;  /* 0x0000000412048981 */ /* 0x0002e2000c2e1900 */
[----:B------:R-:W1:Y:S01]  /*01d0*/  LDC.64 R8, c[0x0][0x220] ;  /* 0x00008800ff087b82 */ /* 0x000e620000000a00 */
[----:B------:R-:W-:Y:S01]  /*01e0*/  MOV R5, RZ ;  /* 0x000000ff00057202 */ /* 0x000fe20000000f00 */
[----:B----4-:R-:W-:Y:S01]  /*01f0*/  IMAD.WIDE R24, R3, 0x4, R16 ;  /* 0x0000000403187825 */ /* 0x010fe200078e0210 */
[----:B--2---:R-:W-:-:S03]  /*0200*/  CS2R R14, SRZ ;  /* 0x00000000000e7805 */ /* 0x004fc6000001ff00 */
[----:B------:R-:W-:Y:S01]  /*0210*/  IMAD.WIDE R16, R2, 0x4, R16 ;  /* 0x0000000402107825 */ /* 0x000fe200078e0210 */
[----:B------:R-:W-:Y:S01]  /*0220*/  CS2R R22, SRZ ;  /* 0x0000000000167805 */ /* 0x000fe2000001ff00 */
[----:B------:R2:W4:Y:S02]  /*0230*/  @!P0 LDG.E.EL R5, desc[UR4][R24.64] ;  /* 0x0000000418058981 */ /* 0x000524000c2e1900 */
[----:B-----5:R-:W-:Y:S02]  /*0240*/  IMAD.WIDE R20, R7, 0x4, R20 ;  /* 0x0000000407147825 */ /* 0x020fe400078e0214 */
[----:B------:R-:W5:Y:S04]  /*0250*/  @!P0 LDG.E.EL R6, desc[UR4][R16.64] ;  /* 0x0000000410068981 */ /* 0x000f68000c2e1900 */
[----:B------:R-:W4:Y:S01]  /*0260*/  @!P0 LDG.E.64 R14, desc[UR4][R20.64] ;  /* 0x00000004140e8981 */ /* 0x000f22000c1e1b00 */
[----:B0-----:R-:W-:-:S04]  /*0270*/  IMAD.WIDE R26, R3, 0x4, R12 ;  /* 0x00000004031a7825 */ /* 0x001fc800078e020c */
[----:B-1----:R-:W-:-:S04]  /*0280*/  IMAD.WIDE R18, R3, 0x4, R8 ;  /* 0x0000000403127825 */ /* 0x002fc800078e0208 */
[C---:B------:R-:W-:Y:S01]  /*0290*/  IMAD.WIDE R8, R2.reuse, 0x4, R8 ;  /* 0x0000000402087825 */ /* 0x040fe200078e0208 */
[----:B------:R-:W5:Y:S03]  /*02a0*/  @!P0 LDG.E.EL R23, desc[UR4][R18.64] ;  /* 0x0000000412178981 */ /* 0x000f66000c2e1900 */
[--C-:B--2---:R-:W-:Y:S01]  /*02b0*/  IMAD.WIDE R24, R3, 0x4, R10.reuse ;  /* 0x0000000403187825 */ /* 0x104fe200078e020a */
[----:B------:R-:W2:Y:S01]  /*02c0*/  @!P0 LDG.E.EL R22, desc[UR4][R8.64] ;  /* 0x0000000408168981 */ /* 0x000ea2000c2e1900 */
[----:B------:R-:W-:Y:S02]  /*02d0*/  CS2R R28, SRZ ;  /* 0x00000000001c7805 */ /* 0x000fe4000001ff00 */
[----:B------:R-:W-:-:S04]  /*02e0*/  IMAD.WIDE R10, R2, 0x4, R10 ;  /* 0x00000004020a7825 */ /* 0x000fc800078e020a */
[----:B------:R-:W-:Y:S01]  /*02f0*/  IMAD.WIDE R2, R2, 0x4, R12 ;  /* 0x0000000402027825 */ /* 0x000fe200078e020c */
[----:B------:R-:W-:Y:S01]  /*0300*/  CS2R R12, SRZ ;  /* 0x00000000000c7805 */ /* 0x000fe2000001ff00 */
[----:B------:R-:W2:Y:S04]  /*0310*/  @!P0 LDG.E.EL R28, desc[UR4][R24.64] ;  /* 0x00000004181c8981 */ /* 0x000ea8000c2e1900 */
[----:B------:R-:W2:Y:S04]  /*0320*/  @!P0 LDG.E.EL R29, desc[UR4][R26.64] ;  /* 0x000000041a1d8981 */ /* 0x000ea8000c2e1900 */
[----:B------:R-:W2:Y:S04]  /*0330*/  @!P0 LDG.E.EL R12, desc[UR4][R10.64] ;  /* 0x000000040a0c8981 */ /* 0x000ea8000c2e1900 */
[----:B------:R0:W2:Y:S02]  /*0340*/  @!P0 LDG.E.EL R13, desc[UR4][R2.64] ;  /* 0x00000004020d8981 */ /* 0x0000a4000c2e1900 */
[----:B0-----:R-:W-:Y:S01]  /*0350*/  HFMA2.MMA R2, -RZ, RZ, 1.625, 0 ;  /* 0x3e800000ff027435 */ /* 0x001fe200000001ff */
[----:B---3--:R-:W-:Y:S01]  /*0360*/  FADD R0, R0, 9.9999997473787516356e-06 ;  /* 0x3727c5ac00007421 */ /* 0x008fe20000000000 */
[----:B------:R-:W-:-:S03]  /*0370*/  FADD R4, R4, 9.9999997473787516356e-06 ;  /* 0x3727c5ac04047421 */ /* 0x000fc60000000000 */
[----:B------:R-:W0:Y:S08]  /*0380*/  MUFU.SQRT R8, R0 ;  /* 0x0000000000087308 */ /* 0x000e300000002000 */
[----:B------:R-:W1:Y:S01]  /*0390*/  MUFU.SQRT R9, R4 ;  /* 0x0000000400097308 */ /* 0x000e620000002000 */
[C---:B0-----:R-:W-:Y:S02]  /*03a0*/  FSETP.GT.AND P1, PT, R8.reuse, 8.50705917302346158658e+37, PT ;  /* 0x7e8000000800780b */ /* 0x041fe40003f24000 */
[----:B------:R-:W-:-:S02]  /*03b0*/  FSETP.GEU.AND P3, PT, R8, 1.175494350822287508e-38, PT ;  /* 0x008000000800780b */ /* 0x000fc40003f6e000 */
[C---:B-1----:R-:W-:Y:S02]  /*03c0*/  FSETP.GT.AND P2, PT, R9.reuse, 8.50705917302346158658e+37, PT ;  /* 0x7e8000000900780b */ /* 0x042fe40003f44000 */
[----:B------:R-:W-:-:S07]  /*03d0*/  FSETP.GEU.AND P4, PT, R9, 1.175494350822287508e-38, PT ;  /* 0x008000000900780b */ /* 0x000fce0003f8e000 */
[----:B------:R-:W-:-:S04]  /*03e0*/  @P1 FMUL R8, R8, 0.25 ;  /* 0x3e80000008081820 */ /* 0x000fc80000400000 */
[----:B------:R-:W-:Y:S01]  /*03f0*/  @!P3 FMUL R8, R8, 16777216 ;  /* 0x4b8000000808b820 */ /* 0x000fe20000400000 */
[----:B------:R-:W-:-:S04]  /*0400*/  @P2 FMUL R9, R9, 0.25 ;  /* 0x3e80000009092820 */ /* 0x000fc80000400000 */
[----:B------:R-:W-:Y:S01]  /*0410*/  @!P4 FMUL R9, R9, 16777216 ;  /* 0x4b8000000909c820 */ /* 0x000fe20000400000 */
[----:B------:R-:W0:Y:S01]  /*0420*/  MUFU.RCP R8, R8 ;  /* 0x0000000800087308 */ /* 0x000e220000001000 */
[----:B------:R-:W-:-:S07]  /*0430*/  FSEL R3, R2, 1, P1 ;  /* 0x3f80000002037808 */ /* 0x000fce0000800000 */
[----:B------:R-:W1:Y:S01]  /*0440*/  MUFU.RCP R9, R9 ;  /* 0x0000000900097308 */ /* 0x000e620000001000 */
[----:B------:R-:W-:Y:S01]  /*0450*/  FSEL R2, R2, 1, P2 ;  /* 0x3f80000002027808 */ /* 0x000fe20001000000 */
[----:B------:R-:W-:Y:S01]  /*0460*/  @!P3 FMUL R3, R3, 16777216 ;  /* 0x4b8000000303b820 */ /* 0x000fe20000400000 */
[----:B----4-:R-:W-:Y:S01]  /*0470*/  FADD R14, R5, R14 ;  /* 0x0000000e050e7221 */ /* 0x010fe20000000000 */
[----:B-----5:R-:W-:Y:S02]  /*0480*/  FADD R15, R6, R15 ;  /* 0x0000000f060f7221 */ /* 0x020fe40000000000 */
[----:B------:R-:W-:Y:S01]  /*0490*/  @!P4 FMUL R2, R2, 16777216 ;  /* 0x4b8000000202c820 */ /* 0x000fe20000400000 */
[----:B0-----:R-:W-:Y:S01]  /*04a0*/  FMUL R0, R8, R3 ;  /* 0x0000000308007220 */ /* 0x001fe20000400000 */
[----:B------:R-:W-:Y:S01]  /*04b0*/  FADD R23, R14, -R23 ;  /* 0x800000170e177221 */ /* 0x000fe20000000000 */
[----:B--2---:R-:W-:Y:S01]  /*04c0*/  FADD R22, R15, -R22 ;  /* 0x800000160f167221 */ /* 0x004fe20000000000 */
[----:B-1----:R-:W-:-:S02]  /*04d0*/  FMUL R3, R9, R2 ;  /* 0x0000000209037220 */ /* 0x002fc40000400000 */
[----:B------:R-:W-:Y:S02]  /*04e0*/  FMUL R0, R23, R0 ;  /* 0x0000000017007220 */ /* 0x000fe40000400000 */
[----:B------:R-:W-:Y:S02]  /*04f0*/  FMUL R22, R22, R3 ;  /* 0x0000000316167220 */ /* 0x000fe40000400000 */
[----:B------:R-:W-:Y:S01]  /*0500*/  FFMA R0, R0, R28, R29 ;  /* 0x0000001c00007223 */ /* 0x000fe2000000001d */
[----:B------:R-:W0:Y:S01]  /*0510*/  LDC.64 R2, c[0x0][0x240] ;  /* 0x00009000ff027b82 */ /* 0x000e220000000a00 */
[----:B------:R-:W-:-:S03]  /*0520*/  FFMA R12, R22, R12, R13 ;  /* 0x0000000c160c7223 */ /* 0x000fc6000000000d */
[----:B------:R-:W-:Y:S02]  /*0530*/  FSETP.GTU.AND P1, PT, R0, RZ, PT ;  /* 0x000000ff0000720b */ /* 0x000fe40003f2c000 */
[----:B------:R-:W-:Y:S02]  /*0540*/  FSETP.GTU.AND P2, PT, R12, RZ, PT ;  /* 0x000000ff0c00720b */ /* 0x000fe40003f4c000 */
[----:B------:R-:W-:Y:S02]  /*0550*/  FSEL R4, R0, RZ, P1 ;  /* 0x000000ff00047208 */ /* 0x000fe40000800000 */
[----:B------:R-:W-:Y:S02]  /*0560*/  FSEL R5, R12, RZ, P2 ;  /* 0x000000ff0c057208 */ /* 0x000fe40001000000 */
[C---:B------:R-:W-:Y:S02]  /*0570*/  FSETP.GEU.AND P1, PT, R4.reuse, 6, PT ;  /* 0x40c000000400780b */ /* 0x040fe40003f2e000 */
[----:B------:R-:W-:Y:S01]  /*0580*/  FSETP.GEU.AND P2, PT, R5, 6, PT ;  /* 0x40c000000500780b */ /* 0x000fe20003f4e000 */
[----:B------:R1:W-:Y:S01]  /*0590*/  @!P0 STG.E.64 desc[UR4][R20.64], R14 ;  /* 0x0000000e14008986 */ /* 0x0003e2000c101b04 */
[----:B------:R-:W-:-:S02]  /*05a0*/  FSETP.NAN.AND P3, PT, R4, R4, PT ;  /* 0x000000040400720b */ /* 0x000fc40003f68000 */
[----:B------:R-:W-:Y:S01]  /*05b0*/  FSETP.NAN.AND P4, PT, R5, R5, PT ;  /* 0x000000050500720b */ /* 0x000fe20003f88000 */
[----:B0-----:R-:W-:-:S06]  /*05c0*/  IMAD.WIDE R6, R7, 0x4, R2 ;  /* 0x0000000407067825 */ /* 0x001fcc00078e0202 */
[----:B------:R-:W-:Y:S02]  /*05d0*/  @P1 SEL R4, R4, 0x40c00000, P3 ;  /* 0x40c0000004041807 */ /* 0x000fe40001800000 */
[----:B------:R-:W-:Y:S01]  /*05e0*/  @P2 SEL R5, R5, 0x40c00000, P4 ;  /* 0x40c0000005052807 */ /* 0x000fe20002000000 */
[----:B------:R-:W-:Y:S06]  /*05f0*/  @P0 EXIT ;  /* 0x000000000000094d */ /* 0x000fec0003800000 */
[----:B------:R-:W-:Y:S01]  /*0600*/  STG.E.64 desc[UR4][R6.64], R4 ;  /* 0x0000000406007986 */ /* 0x000fe2000c101b04 */
[----:B------:R-:W-:Y:S05]  /*0610*/  EXIT ;  /* 0x000000000000794d */ /* 0x000fea0003800000 */
.L_x_0:
[----:B------:R-:W-:-:S00]  /*0620*/  BRA `(.L_x_0) ;  /* 0xfffffffc00fc7947 */ /* 0x000fc0000383ffff */
[----:B------:R-:W-:-:S00]  /*0630*/  NOP ;  /* 0x0000000000007918 */ /* 0x000fc00000000000 */
        /* <DEDUP_REMOVED lines=12> */
.L_x_1:


//--------------------- .nv.global.init           --------------------------
	.section	.nv.global.init,"aw",@progbits
.nv.global.init:
	.type		_$_str,@object
	.size		_$_str,(_$_str_$_2 - _$_str)
_$_str:
        /*0000*/ 	.byte	0x5f, 0x5f, 0x43, 0x55, 0x44, 0x41, 0x5f, 0x46, 0x54, 0x5a, 0x00
	.type		_$_str_$_2,@object
	.size		_$_str_$_2,(.L_1 - _$_str_$_2)
_$_str_$_2:
        /*000b*/ 	.byte	0x5f, 0x5f, 0x43, 0x55, 0x44, 0x41, 0x5f, 0x50, 0x52, 0x45, 0x43, 0x5f, 0x53, 0x51, 0x52, 0x54
        /*001b*/ 	.byte	0x00
.L_1:


//--------------------- .nv.constant0.triton_poi_fused__native_batch_norm_legit_no_training_convolution_hardtanh_68 --------------------------
	.section	.nv.constant0.triton_poi_fused__native_batch_norm_legit_no_training_convolution_hardtanh_68,"a",@progbits
	.sectionflags	@""
	.align	4
.nv.constant0.triton_poi_fused__native_batch_norm_legit_no_training_convolution_hardtanh_68:
	.zero		588
